	.headerflags	@"EF_CUDA_TEXMODE_UNIFIED EF_CUDA_64BIT_ADDRESS EF_CUDA_ACCELERATORS EF_CUDA_SM90 EF_CUDA_VIRTUAL_SM(EF_CUDA_SM90)"
	.elftype	@"ET_EXEC"


//--------------------- .nv.info                  --------------------------
	.section	.nv.info,"",@"SHT_CUDA_INFO"
	.align	4


	//----- nvinfo : EIATTR_REGCOUNT
	.align		4
        /*0000*/ 	.byte	0x04, 0x2f
        /*0002*/ 	.short	(.L_3 - .L_2)
	.align		4
.L_2:
        /*0004*/ 	.word	index@(triton_poi_fused__native_batch_norm_legit_no_training_relu_45)
        /*0008*/ 	.word	0x00000020


	//----- nvinfo : EIATTR_MIN_STACK_SIZE
	.align		4
.L_3:
        /*000c*/ 	.byte	0x04, 0x12
        /*000e*/ 	.short	(.L_5 - .L_4)
	.align		4
.L_4:
        /*0010*/ 	.word	index@(triton_poi_fused__native_batch_norm_legit_no_training_relu_45)
        /*0014*/ 	.word	0x00000000


	//----- nvinfo : EIATTR_FRAME_SIZE
	.align		4
.L_5:
        /*0018*/ 	.byte	0x04, 0x11
        /*001a*/ 	.short	(.L_7 - .L_6)
	.align		4
.L_6:
        /*001c*/ 	.word	index@(triton_poi_fused__native_batch_norm_legit_no_training_relu_45)
        /*0020*/ 	.word	0x00000000


	//----- nvinfo : EIATTR_MIN_STACK_SIZE
	.align		4
.L_7:
        /*0024*/ 	.byte	0x04, 0x12
        /*0026*/ 	.short	(.L_9 - .L_8)
	.align		4
.L_8:
        /*0028*/ 	.word	index@(triton_poi_fused__native_batch_norm_legit_no_training_relu_45)
        /*002c*/ 	.word	0x00000000
.L_9:


//--------------------- .nv.info.triton_poi_fused__native_batch_norm_legit_no_training_relu_45 --------------------------
	.section	.nv.info.triton_poi_fused__native_batch_norm_legit_no_training_relu_45,"",@"SHT_CUDA_INFO"
	.sectionflags	@""
	.align	4


	//----- nvinfo : EIATTR_CUDA_API_VERSION
	.align		4
        /*0000*/ 	.byte	0x04, 0x37
        /*0002*/ 	.short	(.L_11 - .L_10)
.L_10:
        /*0004*/ 	.word	0x0000007c


	//----- nvinfo : EIATTR_KPARAM_INFO
	.align		4
.L_11:
        /*0008*/ 	.byte	0x04, 0x17
        /*000a*/ 	.short	(.L_13 - .L_12)
.L_12:
        /*000c*/ 	.word	0x00000000
        /*0010*/ 	.short	0x0007
        /*0012*/ 	.short	0x0034
        /*0014*/ 	.byte	0x00, 0xf0, 0x11, 0x00


	//----- nvinfo : EIATTR_KPARAM_INFO
	.align		4
.L_13:
        /*0018*/ 	.byte	0x04, 0x17
        /*001a*/ 	.short	(.L_15 - .L_14)
.L_14:
        /*001c*/ 	.word	0x00000000
        /*0020*/ 	.short	0x0006
        /*0022*/ 	.short	0x0030
        /*0024*/ 	.byte	0x00, 0xf0, 0x11, 0x00


	//----- nvinfo : EIATTR_KPARAM_INFO
	.align		4
.L_15:
        /*0028*/ 	.byte	0x04, 0x17
        /*002a*/ 	.short	(.L_17 - .L_16)
.L_16:
        /*002c*/ 	.word	0x00000000
        /*0030*/ 	.short	0x0005
        /*0032*/ 	.short	0x0028
        /*0034*/ 	.byte	0x00, 0xf4, 0x21, 0x00


	//----- nvinfo : EIATTR_KPARAM_INFO
	.align		4
.L_17:
        /*0038*/ 	.byte	0x04, 0x17
        /*003a*/ 	.short	(.L_19 - .L_18)
.L_18:
        /*003c*/ 	.word	0x00000000
        /*0040*/ 	.short	0x0004
        /*0042*/ 	.short	0x0020
        /*0044*/ 	.byte	0x00, 0xf4, 0x21, 0x00


	//----- nvinfo : EIATTR_KPARAM_INFO
	.align		4
.L_19:
        /*0048*/ 	.byte	0x04, 0x17
        /*004a*/ 	.short	(.L_21 - .L_20)
.L_20:
        /*004c*/ 	.word	0x00000000
        /*0050*/ 	.short	0x0003
        /*0052*/ 	.short	0x0018
        /*0054*/ 	.byte	0x00, 0xf4, 0x21, 0x00


	//----- nvinfo : EIATTR_KPARAM_INFO
	.align		4
.L_21:
        /*0058*/ 	.byte	0x04, 0x17
        /*005a*/ 	.short	(.L_23 - .L_22)
.L_22:
        /*005c*/ 	.word	0x00000000
        /*0060*/ 	.short	0x0002
        /*0062*/ 	.short	0x0010
        /*0064*/ 	.byte	0x00, 0xf4, 0x21, 0x00


	//----- nvinfo : EIATTR_KPARAM_INFO
	.align		4
.L_23:
        /*0068*/ 	.byte	0x04, 0x17
        /*006a*/ 	.short	(.L_25 - .L_24)
.L_24:
        /*006c*/ 	.word	0x00000000
        /*0070*/ 	.short	0x0001
        /*0072*/ 	.short	0x0008
        /*0074*/ 	.byte	0x00, 0xf4, 0x21, 0x00


	//----- nvinfo : EIATTR_KPARAM_INFO
	.align		4
.L_25:
        /*0078*/ 	.byte	0x04, 0x17
        /*007a*/ 	.short	(.L_27 - .L_26)
.L_26:
        /*007c*/ 	.word	0x00000000
        /*0080*/ 	.short	0x0000
        /*0082*/ 	.short	0x0000
        /*0084*/ 	.byte	0x00, 0xf4, 0x21, 0x00


	//----- nvinfo : EIATTR_SPARSE_MMA_MASK
	.align		4
.L_27:
        /*0088*/ 	.byte	0x03, 0x50
        /*008a*/ 	.short	0x0000


	//----- nvinfo : EIATTR_MAXREG_COUNT
	.align		4
        /*008c*/ 	.byte	0x03, 0x1b
        /*008e*/ 	.short	0x00ff


	//----- nvinfo : EIATTR_EXIT_INSTR_OFFSETS
	.align		4
        /*0090*/ 	.byte	0x04, 0x1c
        /*0092*/ 	.short	(.L_29 - .L_28)


	//   ....[0]....
.L_28:
        /*0094*/ 	.word	0x00000bb0


	//   ....[1]....
        /*0098*/ 	.word	0x00000c80


	//----- nvinfo : EIATTR_REQNTID
	.align		4
.L_29:
        /*009c*/ 	.byte	0x04, 0x10
        /*009e*/ 	.short	(.L_31 - .L_30)
.L_30:
        /*00a0*/ 	.word	0x00000080
        /*00a4*/ 	.word	0x00000001
        /*00a8*/ 	.word	0x00000001


	//----- nvinfo : EIATTR_CBANK_PARAM_SIZE
	.align		4
.L_31:
        /*00ac*/ 	.byte	0x03, 0x19
        /*00ae*/ 	.short	0x0038


	//----- nvinfo : EIATTR_PARAM_CBANK
	.align		4
        /*00b0*/ 	.byte	0x04, 0x0a
        /*00b2*/ 	.short	(.L_33 - .L_32)
	.align		4
.L_32:
        /*00b4*/ 	.word	index@(.nv.constant0.triton_poi_fused__native_batch_norm_legit_no_training_relu_45)
        /*00b8*/ 	.short	0x0210
        /*00ba*/ 	.short	0x0038


	//----- nvinfo : EIATTR_SW_WAR
	.align		4
.L_33:
        /*00bc*/ 	.byte	0x04, 0x36
        /*00be*/ 	.short	(.L_35 - .L_34)
.L_34:
        /*00c0*/ 	.word	0x00000008
.L_35:


//--------------------- .nv.callgraph             --------------------------
	.section	.nv.callgraph,"",@"SHT_CUDA_CALLGRAPH"
	.align	4
	.sectionentsize	8
	.align		4
        /*0000*/ 	.word	0x00000000
	.align		4
        /*0004*/ 	.word	0xffffffff
	.align		4
        /*0008*/ 	.word	0x00000000
	.align		4
        /*000c*/ 	.word	0xfffffffe
	.align		4
        /*0010*/ 	.word	0x00000000
	.align		4
        /*0014*/ 	.word	0xfffffffd
	.align		4
        /*0018*/ 	.word	0x00000000
	.align		4
        /*001c*/ 	.word	0xfffffffc


//--------------------- .nv.constant4             --------------------------
	.section	.nv.constant4,"a",@progbits
	.align	8
	.align		8
.nv.constant4:
        /*0000*/ 	.dword	_$_str
	.align		8
        /*0008*/ 	.dword	_$_str_$_2


//--------------------- .text.triton_poi_fused__native_batch_norm_legit_no_training_relu_45 --------------------------
	.section	.text.triton_poi_fused__native_batch_norm_legit_no_training_relu_45,"ax",@progbits
	.sectionflags	@"SHF_BARRIERS=1"
	.align	128
        .global         triton_poi_fused__native_batch_norm_legit_no_training_relu_45
        .type           triton_poi_fused__native_batch_norm_legit_no_training_relu_45,@function
        .size           triton_poi_fused__native_batch_norm_legit_no_training_relu_45,(.L_x_1 - triton_poi_fused__native_batch_norm_legit_no_training_relu_45)
        .other          triton_poi_fused__native_batch_norm_legit_no_training_relu_45,@"STO_CUDA_ENTRY STV_DEFAULT"
triton_poi_fused__native_batch_norm_legit_no_training_relu_45:
.text.triton_poi_fused__native_batch_norm_legit_no_training_relu_45:
[----:B------:R-:W0:Y:S01]  /*0000*/  LDC R1, c[0x0][0x28] ;  /* 0x00000a00ff017b82 */ /* 0x000e220000000800 */
[----:B------:R-:W1:Y:S07]  /*0010*/  S2R R2, SR_CTAID.Y ;  /* 0x0000000000027919 */ /* 0x000e6e0000002600 */
[----:B------:R-:W2:Y:S01]  /*0020*/  LDC.64 R8, c[0x0][0x220] ;  /* 0x00008800ff087b82 */ /* 0x000ea20000000a00 */
[----:B------:R-:W-:Y:S01]  /*0030*/  CS2R R6, SRZ ;  /* 0x0000000000067805 */ /* 0x000fe2000001ff00 */
[----:B------:R-:W-:Y:S01]  /*0040*/  ULDC.64 UR6, c[0x0][0x208] ;  /* 0x0000820000067ab9 */ /* 0x000fe20000000a00 */
[----:B------:R-:W3:Y:S01]  /*0050*/  S2R R10, SR_TID.X ;  /* 0x00000000000a7919 */ /* 0x000ee20000002100 */
[----:B------:R-:W4:Y:S04]  /*0060*/  S2R R11, SR_CTAID.X ;  /* 0x00000000000b7919 */ /* 0x000f280000002500 */
[----:B------:R-:W5:Y:S08]  /*0070*/  LDC.64 R22, c[0x0][0x210] ;  /* 0x00008400ff167b82 */ /* 0x000f700000000a00 */
[----:B------:R-:W4:Y:S01]  /*0080*/  LDC.64 R26, c[0x0][0x218] ;  /* 0x00008600ff1a7b82 */ /* 0x000f220000000a00 */
[----:B-1----:R-:W-:-:S02]  /*0090*/  IMAD.SHL.U32 R2, R2, 0x20, RZ ;  /* 0x0000002002027824 */ /* 0x002fc400078e00ff */
[----:B---3--:R-:W-:-:S05]  /*00a0*/  IMAD.SHL.U32 R3, R10, 0x4, RZ ;  /* 0x000000040a037824 */ /* 0x008fca00078e00ff */
[----:B------:R-:W-:-:S04]  /*00b0*/  LOP3.LUT R20, R2, 0x1c, R3, 0xf8, !PT ;  /* 0x0000001c02147812 */ /* 0x000fc800078ef803 */
[C---:B------:R-:W-:Y:S01]  /*00c0*/  ISETP.GE.AND P0, PT, R20.reuse, 0x600, PT ;  /* 0x000006001400780c */ /* 0x040fe20003f06270 */
[----:B------:R-:W-:-:S05]  /*00d0*/  IMAD.HI R0, R20, 0x2aaaaaab, RZ ;  /* 0x2aaaaaab14007827 */ /* 0x000fca00078e02ff */
[----:B------:R-:W-:-:S04]  /*00e0*/  SHF.R.U32.HI R5, RZ, 0x1f, R0 ;  /* 0x0000001fff057819 */ /* 0x000fc80000011600 */
[----:B------:R-:W-:Y:S02]  /*00f0*/  LEA.HI.SX32 R13, R0, R5, 0x1a ;  /* 0x00000005000d7211 */ /* 0x000fe400078fd2ff */
[----:B------:R-:W-:-:S03]  /*0100*/  CS2R R4, SRZ ;  /* 0x0000000000047805 */ /* 0x000fc6000001ff00 */
[----:B------:R-:W-:-:S04]  /*0110*/  IMAD R20, R13, -0x180, R20 ;  /* 0xfffffe800d147824 */ /* 0x000fc800078e0214 */
[----:B--2---:R-:W-:-:S05]  /*0120*/  IMAD.WIDE R8, R20, 0x4, R8 ;  /* 0x0000000414087825 */ /* 0x004fca00078e0208 */
[----:B------:R1:W2:Y:S01]  /*0130*/  @!P0 LDG.E.EL.128 R4, desc[UR6][R8.64] ;  /* 0x0000000608048981 */ /* 0x0002a2000c2e1d00 */
[----:B------:R-:W-:Y:S01]  /*0140*/  SHF.R.U32.HI R21, RZ, 0x3, R10 ;  /* 0x00000003ff157819 */ /* 0x000fe2000001160a */
[----:B----4-:R-:W-:Y:S01]  /*0150*/  IMAD.SHL.U32 R0, R11, 0x20, RZ ;  /* 0x000000200b007824 */ /* 0x010fe200078e00ff */
[----:B------:R-:W-:Y:S01]  /*0160*/  CS2R R14, SRZ ;  /* 0x00000000000e7805 */ /* 0x000fe2000001ff00 */
[----:B------:R-:W-:Y:S01]  /*0170*/  IMAD R13, R13, 0x12600, R20 ;  /* 0x000126000d0d7824 */ /* 0x000fe200078e0214 */
[----:B------:R-:W-:Y:S02]  /*0180*/  SGXT.U32 R21, R21, 0x4 ;  /* 0x000000041515781a */ /* 0x000fe40000000000 */
[----:B------:R-:W-:Y:S01]  /*0190*/  CS2R R18, SRZ ;  /* 0x0000000000127805 */ /* 0x000fe2000001ff00 */
[----:B0-----:R-:W-:Y:S01]  /*01a0*/  IMAD.WIDE R26, R20, 0x4, R26 ;  /* 0x00000004141a7825 */ /* 0x001fe200078e021a */
[----:B------:R-:W-:Y:S02]  /*01b0*/  LOP3.LUT R10, R0, R21, RZ, 0xfc, !PT ;  /* 0x00000015000a7212 */ /* 0x000fe400078efcff */
[----:B-1----:R-:W-:-:S02]  /*01c0*/  CS2R R8, SRZ ;  /* 0x0000000000087805 */ /* 0x002fc4000001ff00 */
[----:B------:R-:W-:Y:S02]  /*01d0*/  LOP3.LUT R11, R0, 0x10, R21, 0xfe, !PT ;  /* 0x00000010000b7812 */ /* 0x000fe400078efe15 */
[C---:B------:R-:W-:Y:S01]  /*01e0*/  ISETP.LT.AND P1, PT, R10.reuse, 0xc4, !P0 ;  /* 0x000000c40a00780c */ /* 0x040fe20004721270 */
[--C-:B------:R-:W-:Y:S01]  /*01f0*/  IMAD R25, R10, 0x180, R13.reuse ;  /* 0x000001800a197824 */ /* 0x100fe200078e020d */
[C---:B------:R-:W-:Y:S01]  /*0200*/  ISETP.LT.AND P2, PT, R11.reuse, 0xc4, !P0 ;  /* 0x000000c40b00780c */ /* 0x040fe20004741270 */
[----:B------:R-:W-:Y:S01]  /*0210*/  IMAD R17, R11, 0x180, R13 ;  /* 0x000001800b117824 */ /* 0x000fe200078e020d */
[----:B------:R-:W-:Y:S01]  /*0220*/  CS2R R10, SRZ ;  /* 0x00000000000a7805 */ /* 0x000fe2000001ff00 */
[----:B-----5:R-:W-:Y:S01]  /*0230*/  IMAD.WIDE R24, R25, 0x4, R22 ;  /* 0x0000000419187825 */ /* 0x020fe200078e0216 */
[----:B------:R-:W-:-:S03]  /*0240*/  CS2R R12, SRZ ;  /* 0x00000000000c7805 */ /* 0x000fc6000001ff00 */
[----:B------:R-:W-:Y:S01]  /*0250*/  IMAD.WIDE R22, R17, 0x4, R22 ;  /* 0x0000000411167825 */ /* 0x000fe200078e0216 */
[----:B------:R-:W-:Y:S02]  /*0260*/  CS2R R16, SRZ ;  /* 0x0000000000107805 */ /* 0x000fe4000001ff00 */
[----:B------:R0:W3:Y:S04]  /*0270*/  @!P0 LDG.E.EL.128 R12, desc[UR6][R26.64] ;  /* 0x000000061a0c8981 */ /* 0x0000e8000c2e1d00 */
[----:B------:R1:W3:Y:S04]  /*0280*/  @P1 LDG.E.EL.128 R8, desc[UR6][R24.64] ;  /* 0x0000000618081981 */ /* 0x0002e8000c2e1d00 */
[----:B------:R3:W4:Y:S01]  /*0290*/  @P2 LDG.E.EL.128 R16, desc[UR6][R22.64] ;  /* 0x0000000616102981 */ /* 0x000722000c2e1d00 */
[----:B0-----:R-:W0:Y:S01]  /*02a0*/  LDC.64 R26, c[0x0][0x228] ;  /* 0x00008a00ff1a7b82 */ /* 0x001e220000000a00 */
[----:B--2---:R-:W-:-:S06]  /*02b0*/  FADD R28, R4, 0.0010000000474974513054 ;  /* 0x3a83126f041c7421 */ /* 0x004fcc0000000000 */
[----:B------:R-:W2:Y:S01]  /*02c0*/  MUFU.SQRT R28, R28 ;  /* 0x0000001c001c7308 */ /* 0x000ea20000002000 */
[----:B------:R-:W-:Y:S01]  /*02d0*/  FADD R7, R7, 0.0010000000474974513054 ;  /* 0x3a83126f07077421 */ /* 0x000fe20000000000 */
[----:B------:R-:W-:Y:S01]  /*02e0*/  FADD R6, R6, 0.0010000000474974513054 ;  /* 0x3a83126f06067421 */ /* 0x000fe20000000000 */
[----:B------:R-:W-:-:S05]  /*02f0*/  FADD R5, R5, 0.0010000000474974513054 ;  /* 0x3a83126f05057421 */ /* 0x000fca0000000000 */
[----:B------:R-:W5:Y:S01]  /*0300*/  MUFU.SQRT R7, R7 ;  /* 0x0000000700077308 */ /* 0x000f620000002000 */
[----:B--2---:R-:W-:-:S07]  /*0310*/  FSETP.GT.AND P6, PT, R28, 8.50705917302346158658e+37, PT ;  /* 0x7e8000001c00780b */ /* 0x004fce0003fc4000 */
[----:B-1----:R-:W1:Y:S01]  /*0320*/  MUFU.SQRT R25, R6 ;  /* 0x0000000600197308 */ /* 0x002e620000002000 */
[----:B------:R-:W-:Y:S01]  /*0330*/  FSETP.GEU.AND P1, PT, R28, 1.175494350822287508e-38, PT ;  /* 0x008000001c00780b */ /* 0x000fe20003f2e000 */
[----:B------:R-:W-:-:S06]  /*0340*/  IMAD.MOV.U32 R4, RZ, RZ, 0x3e800000 ;  /* 0x3e800000ff047424 */ /* 0x000fcc00078e00ff */
[----:B------:R-:W2:Y:S01]  /*0350*/  MUFU.SQRT R29, R5 ;  /* 0x00000005001d7308 */ /* 0x000ea20000002000 */
[----:B------:R-:W-:Y:S01]  /*0360*/  FSEL R24, R4, 1, P6 ;  /* 0x3f80000004187808 */ /* 0x000fe20003000000 */
[----:B------:R-:W-:Y:S01]  /*0370*/  @P6 FMUL R28, R28, 0.25 ;  /* 0x3e8000001c1c6820 */ /* 0x000fe20000400000 */
[----:B-----5:R-:W-:Y:S02]  /*0380*/  FSETP.GT.AND P6, PT, R7, 8.50705917302346158658e+37, PT ;  /* 0x7e8000000700780b */ /* 0x020fe40003fc4000 */
[----:B-1----:R-:W-:Y:S01]  /*0390*/  FSETP.GT.AND P4, PT, R25, 8.50705917302346158658e+37, PT ;  /* 0x7e8000001900780b */ /* 0x002fe20003f84000 */
[----:B------:R-:W-:Y:S01]  /*03a0*/  @!P1 FMUL R28, R28, 16777216 ;  /* 0x4b8000001c1c9820 */ /* 0x000fe20000400000 */
[----:B------:R-:W-:Y:S01]  /*03b0*/  @!P1 FMUL R24, R24, 16777216 ;  /* 0x4b80000018189820 */ /* 0x000fe20000400000 */
[----:B------:R-:W-:Y:S02]  /*03c0*/  FSETP.GEU.AND P1, PT, R7, 1.175494350822287508e-38, PT ;  /* 0x008000000700780b */ /* 0x000fe40003f2e000 */
[----:B------:R-:W-:-:S02]  /*03d0*/  FSETP.GEU.AND P5, PT, R25, 1.175494350822287508e-38, PT ;  /* 0x008000001900780b */ /* 0x000fc40003fae000 */
[C---:B--2---:R-:W-:Y:S02]  /*03e0*/  FSETP.GT.AND P2, PT, R29.reuse, 8.50705917302346158658e+37, PT ;  /* 0x7e8000001d00780b */ /* 0x044fe40003f44000 */
[----:B------:R-:W-:Y:S01]  /*03f0*/  FSETP.GEU.AND P3, PT, R29, 1.175494350822287508e-38, PT ;  /* 0x008000001d00780b */ /* 0x000fe20003f6e000 */
[C---:B---3--:R-:W-:Y:S01]  /*0400*/  FADD R22, -R12.reuse, R8 ;  /* 0x000000080c167221 */ /* 0x048fe20000000100 */
[----:B----4-:R-:W-:Y:S01]  /*0410*/  FADD R16, -R12, R16 ;  /* 0x000000100c107221 */ /* 0x010fe20000000100 */
[----:B------:R-:W-:Y:S01]  /*0420*/  @P6 FMUL R7, R7, 0.25 ;  /* 0x3e80000007076820 */ /* 0x000fe20000400000 */
[----:B------:R-:W-:Y:S01]  /*0430*/  FADD R12, -R13, R9 ;  /* 0x000000090d0c7221 */ /* 0x000fe20000000100 */
[----:B------:R-:W-:Y:S01]  /*0440*/  @P4 FMUL R25, R25, 0.25 ;  /* 0x3e80000019194820 */ /* 0x000fe20000400000 */
[----:B------:R-:W1:Y:S01]  /*0450*/  LDC.64 R8, c[0x0][0x230] ;  /* 0x00008c00ff087b82 */ /* 0x000e620000000a00 */
[----:B------:R-:W-:-:S04]  /*0460*/  @!P1 FMUL R7, R7, 16777216 ;  /* 0x4b80000007079820 */ /* 0x000fc80000400000 */
[----:B------:R-:W-:Y:S01]  /*0470*/  @P2 FMUL R29, R29, 0.25 ;  /* 0x3e8000001d1d2820 */ /* 0x000fe20000400000 */
[----:B------:R-:W-:-:S03]  /*0480*/  @!P5 FMUL R25, R25, 16777216 ;  /* 0x4b8000001919d820 */ /* 0x000fc60000400000 */
[----:B------:R-:W-:Y:S01]  /*0490*/  @!P3 FMUL R29, R29, 16777216 ;  /* 0x4b8000001d1db820 */ /* 0x000fe20000400000 */
[----:B------:R-:W2:Y:S01]  /*04a0*/  MUFU.RCP R5, R28 ;  /* 0x0000001c00057308 */ /* 0x000ea20000001000 */
[----:B------:R-:W-:Y:S01]  /*04b0*/  FADD R17, -R13, R17 ;  /* 0x000000110d117221 */ /* 0x000fe20000000100 */
[C---:B------:R-:W-:Y:S01]  /*04c0*/  FADD R13, -R14.reuse, R10 ;  /* 0x0000000a0e0d7221 */ /* 0x040fe20000000100 */
[----:B------:R-:W-:-:S05]  /*04d0*/  FADD R18, -R14, R18 ;  /* 0x000000120e127221 */ /* 0x000fca0000000100 */
[----:B------:R-:W3:Y:S01]  /*04e0*/  MUFU.RCP R23, R25 ;  /* 0x0000001900177308 */ /* 0x000ee20000001000 */
[----:B------:R-:W-:Y:S01]  /*04f0*/  FADD R14, -R15, R11 ;  /* 0x0000000b0f0e7221 */ /* 0x000fe20000000100 */
[----:B------:R-:W-:-:S06]  /*0500*/  FSEL R11, R4, 1, P2 ;  /* 0x3f800000040b7808 */ /* 0x000fcc0001000000 */
[----:B------:R0:W4:Y:S01]  /*0510*/  MUFU.RCP R6, R29 ;  /* 0x0000001d00067308 */ /* 0x0001220000001000 */
[----:B------:R-:W-:-:S07]  /*0520*/  FSEL R10, R4, 1, P4 ;  /* 0x3f800000040a7808 */ /* 0x000fce0002000000 */
[----:B------:R-:W5:Y:S01]  /*0530*/  MUFU.RCP R7, R7 ;  /* 0x0000000700077308 */ /* 0x000f620000001000 */
[----:B------:R-:W-:Y:S01]  /*0540*/  FSEL R4, R4, 1, P6 ;  /* 0x3f80000004047808 */ /* 0x000fe20003000000 */
[----:B------:R-:W-:Y:S01]  /*0550*/  @!P5 FMUL R10, R10, 16777216 ;  /* 0x4b8000000a0ad820 */ /* 0x000fe20000400000 */
[----:B------:R-:W-:Y:S01]  /*0560*/  @!P3 FMUL R11, R11, 16777216 ;  /* 0x4b8000000b0bb820 */ /* 0x000fe20000400000 */
[----:B------:R-:W-:Y:S02]  /*0570*/  FADD R19, -R15, R19 ;  /* 0x000000130f137221 */ /* 0x000fe40000000100 */
[----:B------:R-:W-:Y:S01]  /*0580*/  @!P1 FMUL R4, R4, 16777216 ;  /* 0x4b80000004049820 */ /* 0x000fe20000400000 */
[----:B--2---:R-:W-:Y:S01]  /*0590*/  FMUL R15, R5, R24 ;  /* 0x00000018050f7220 */ /* 0x004fe20000400000 */
[----:B---3--:R-:W-:Y:S01]  /*05a0*/  FMUL R25, R23, R10 ;  /* 0x0000000a17197220 */ /* 0x008fe20000400000 */
[----:B0-----:R-:W-:-:S04]  /*05b0*/  IMAD.WIDE R28, R20, 0x4, R26 ;  /* 0x00000004141c7825 */ /* 0x001fc800078e021a */
[----:B----4-:R-:W-:Y:S01]  /*05c0*/  FMUL R24, R6, R11 ;  /* 0x0000000b06187220 */ /* 0x010fe20000400000 */
[----:B------:R-:W-:Y:S01]  /*05d0*/  CS2R R10, SRZ ;  /* 0x00000000000a7805 */ /* 0x000fe2000001ff00 */
[----:B-1----:R-:W-:Y:S01]  /*05e0*/  IMAD.WIDE R26, R20, 0x4, R8 ;  /* 0x00000004141a7825 */ /* 0x002fe200078e0208 */
[----:B------:R-:W-:-:S03]  /*05f0*/  CS2R R8, SRZ ;  /* 0x0000000000087805 */ /* 0x000fc6000001ff00 */
[----:B-----5:R-:W-:Y:S01]  /*0600*/  FMUL R23, R7, R4 ;  /* 0x0000000407177220 */ /* 0x020fe20000400000 */
[----:B------:R-:W-:Y:S02]  /*0610*/  CS2R R4, SRZ ;  /* 0x0000000000047805 */ /* 0x000fe4000001ff00 */
[----:B------:R-:W-:Y:S01]  /*0620*/  CS2R R6, SRZ ;  /* 0x0000000000067805 */ /* 0x000fe2000001ff00 */
[----:B------:R0:W2:Y:S05]  /*0630*/  @!P0 LDG.E.EL.128 R8, desc[UR6][R26.64] ;  /* 0x000000061a088981 */ /* 0x0000aa000c2e1d00 */
[----:B------:R1:W2:Y:S01]  /*0640*/  @!P0 LDG.E.EL.128 R4, desc[UR6][R28.64] ;  /* 0x000000061c048981 */ /* 0x0002a2000c2e1d00 */
[----:B------:R-:W1:Y:S01]  /*0650*/  S2R R20, SR_TID.X ;  /* 0x0000000000147919 */ /* 0x000e620000002100 */
[----:B------:R-:W3:Y:S01]  /*0660*/  S2UR UR5, SR_CgaCtaId ;  /* 0x00000000000579c3 */ /* 0x000ee20000008800 */
[----:B------:R-:W-:Y:S01]  /*0670*/  FMUL R14, R23, R14 ;  /* 0x0000000e170e7220 */ /* 0x000fe20000400000 */
[----:B------:R-:W-:Y:S01]  /*0680*/  FMUL R13, R25, R13 ;  /* 0x0000000d190d7220 */ /* 0x000fe20000400000 */
[C---:B0-----:R-:W-:Y:S01]  /*0690*/  FMUL R26, R24.reuse, R17 ;  /* 0x00000011181a7220 */ /* 0x041fe20000400000 */
[----:B------:R-:W-:Y:S01]  /*06a0*/  FMUL R24, R24, R12 ;  /* 0x0000000c18187220 */ /* 0x000fe20000400000 */
[----:B------:R-:W-:Y:S01]  /*06b0*/  UMOV UR4, 0x400 ;  /* 0x0000040000047882 */ /* 0x000fe20000000000 */
[----:B-1----:R-:W-:-:S02]  /*06c0*/  IMAD.SHL.U32 R28, R20, 0x80, RZ ;  /* 0x00000080141c7824 */ /* 0x002fc400078e00ff */
[----:B------:R-:W-:Y:S01]  /*06d0*/  FMUL R20, R23, R19 ;  /* 0x0000001317147220 */ /* 0x000fe20000400000 */
[----:B------:R-:W-:Y:S01]  /*06e0*/  FMUL R19, R25, R18 ;  /* 0x0000001219137220 */ /* 0x000fe20000400000 */
[C---:B------:R-:W-:Y:S01]  /*06f0*/  FMUL R23, R15.reuse, R16 ;  /* 0x000000100f177220 */ /* 0x040fe20000400000 */
[----:B------:R-:W-:Y:S01]  /*0700*/  FMUL R25, R15, R22 ;  /* 0x000000160f197220 */ /* 0x000fe20000400000 */
[----:B------:R-:W-:Y:S01]  /*0710*/  LOP3.LUT R28, R28, 0x380, RZ, 0xc0, !PT ;  /* 0x000003801c1c7812 */ /* 0x000fe200078ec0ff */
[----:B---3--:R-:W-:-:S03]  /*0720*/  UPRMT UR4, UR5, 0x654, UR4 ;  /* 0x0000065405047896 */ /* 0x008fc60008000004 */
[C---:B------:R-:W-:Y:S02]  /*0730*/  LOP3.LUT R27, R28.reuse, R21, RZ, 0xfc, !PT ;  /* 0x000000151c1b7212 */ /* 0x040fe400078efcff */
[C---:B------:R-:W-:Y:S02]  /*0740*/  LOP3.LUT R16, R28.reuse, 0x20, RZ, 0xfc, !PT ;  /* 0x000000201c107812 */ /* 0x040fe400078efcff */
[C---:B------:R-:W-:Y:S02]  /*0750*/  LOP3.LUT R18, R28.reuse, 0x40, RZ, 0xfc, !PT ;  /* 0x000000401c127812 */ /* 0x040fe400078efcff */
[C---:B------:R-:W-:Y:S02]  /*0760*/  LOP3.LUT R22, R28.reuse, 0x60, RZ, 0xfc, !PT ;  /* 0x000000601c167812 */ /* 0x040fe400078efcff */
[-C--:B------:R-:W-:Y:S02]  /*0770*/  LEA.HI R15, R28, R27.reuse, RZ, 0x1b ;  /* 0x0000001b1c0f7211 */ /* 0x080fe400078fd8ff */
[----:B------:R-:W-:-:S02]  /*0780*/  LEA.HI R16, R16, R27, RZ, 0x1b ;  /* 0x0000001b10107211 */ /* 0x000fc400078fd8ff */
[-C--:B------:R-:W-:Y:S02]  /*0790*/  LEA.HI R18, R18, R27.reuse, RZ, 0x1b ;  /* 0x0000001b12127211 */ /* 0x080fe400078fd8ff */
[----:B------:R-:W-:Y:S02]  /*07a0*/  LEA.HI R22, R22, R27, RZ, 0x1b ;  /* 0x0000001b16167211 */ /* 0x000fe400078fd8ff */
[----:B------:R-:W-:Y:S02]  /*07b0*/  LEA R15, R15, UR4, 0x2 ;  /* 0x000000040f0f7c11 */ /* 0x000fe4000f8e10ff */
[----:B------:R-:W-:Y:S02]  /*07c0*/  LEA R16, R16, UR4, 0x2 ;  /* 0x0000000410107c11 */ /* 0x000fe4000f8e10ff */
[----:B------:R-:W-:Y:S02]  /*07d0*/  LEA R18, R18, UR4, 0x2 ;  /* 0x0000000412127c11 */ /* 0x000fe4000f8e10ff */
[----:B------:R-:W-:Y:S01]  /*07e0*/  LOP3.LUT R0, R0, 0x1c, R3, 0xf8, !PT ;  /* 0x0000001c00007812 */ /* 0x000fe200078ef803 */
[-CC-:B--2---:R-:W-:Y:S01]  /*07f0*/  FFMA R12, R25, R4.reuse, R8.reuse ;  /* 0x00000004190c7223 */ /* 0x184fe20000000008 */
[----:B------:R-:W-:Y:S01]  /*0800*/  FFMA R23, R23, R4, R8 ;  /* 0x0000000417177223 */ /* 0x000fe20000000008 */
[----:B------:R-:W-:Y:S01]  /*0810*/  FFMA R4, R24, R5, R9 ;  /* 0x0000000518047223 */ /* 0x000fe20000000009 */
[-CC-:B------:R-:W-:Y:S01]  /*0820*/  FFMA R13, R13, R6.reuse, R10.reuse ;  /* 0x000000060d0d7223 */ /* 0x180fe2000000000a */
[----:B------:R-:W-:Y:S01]  /*0830*/  FFMA R14, R14, R7, R11 ;  /* 0x000000070e0e7223 */ /* 0x000fe2000000000b */
[----:B------:R-:W-:Y:S01]  /*0840*/  FSETP.GEU.AND P3, PT, R12, RZ, PT ;  /* 0x000000ff0c00720b */ /* 0x000fe20003f6e000 */
[----:B------:R-:W-:Y:S01]  /*0850*/  FFMA R5, R26, R5, R9 ;  /* 0x000000051a057223 */ /* 0x000fe20000000009 */
[----:B------:R-:W-:Y:S01]  /*0860*/  FSETP.GEU.AND P2, PT, R4, RZ, PT ;  /* 0x000000ff0400720b */ /* 0x000fe20003f4e000 */
[----:B------:R-:W-:Y:S01]  /*0870*/  FFMA R19, R19, R6, R10 ;  /* 0x0000000613137223 */ /* 0x000fe2000000000a */
[----:B------:R-:W-:Y:S01]  /*0880*/  FSETP.GEU.AND P1, PT, R13, RZ, PT ;  /* 0x000000ff0d00720b */ /* 0x000fe20003f2e000 */
[----:B------:R-:W-:Y:S01]  /*0890*/  FFMA R20, R20, R7, R11 ;  /* 0x0000000714147223 */ /* 0x000fe2000000000b */
[----:B------:R-:W-:-:S02]  /*08a0*/  FSETP.GEU.AND P0, PT, R14, RZ, PT ;  /* 0x000000ff0e00720b */ /* 0x000fc40003f0e000 */
[----:B------:R-:W-:Y:S02]  /*08b0*/  FSEL R12, R12, RZ, P3 ;  /* 0x000000ff0c0c7208 */ /* 0x000fe40001800000 */
[----:B------:R-:W-:Y:S02]  /*08c0*/  FSEL R7, R4, RZ, P2 ;  /* 0x000000ff04077208 */ /* 0x000fe40001000000 */
[----:B------:R-:W-:Y:S02]  /*08d0*/  FSETP.GEU.AND P3, PT, R23, RZ, PT ;  /* 0x000000ff1700720b */ /* 0x000fe40003f6e000 */
[----:B------:R-:W-:Y:S02]  /*08e0*/  FSEL R13, R13, RZ, P1 ;  /* 0x000000ff0d0d7208 */ /* 0x000fe40000800000 */
[----:B------:R-:W-:Y:S02]  /*08f0*/  FSETP.GEU.AND P2, PT, R5, RZ, PT ;  /* 0x000000ff0500720b */ /* 0x000fe40003f4e000 */
[----:B------:R-:W-:-:S02]  /*0900*/  FSEL R14, R14, RZ, P0 ;  /* 0x000000ff0e0e7208 */ /* 0x000fc40000000000 */
[----:B------:R-:W-:Y:S02]  /*0910*/  FSETP.GEU.AND P1, PT, R19, RZ, PT ;  /* 0x000000ff1300720b */ /* 0x000fe40003f2e000 */
[----:B------:R-:W-:Y:S02]  /*0920*/  LEA R25, R22, UR4, 0x2 ;  /* 0x0000000416197c11 */ /* 0x000fe4000f8e10ff */
[----:B------:R-:W-:Y:S01]  /*0930*/  FSETP.GEU.AND P0, PT, R20, RZ, PT ;  /* 0x000000ff1400720b */ /* 0x000fe20003f0e000 */
[----:B------:R-:W-:Y:S01]  /*0940*/  STS [R15], R12 ;  /* 0x0000000c0f007388 */ /* 0x000fe20000000800 */
[----:B------:R-:W-:Y:S02]  /*0950*/  FSEL R8, R23, RZ, P3 ;  /* 0x000000ff17087208 */ /* 0x000fe40001800000 */
[----:B------:R-:W-:Y:S01]  /*0960*/  FSEL R17, R5, RZ, P2 ;  /* 0x000000ff05117208 */ /* 0x000fe20001000000 */
[----:B------:R-:W-:Y:S01]  /*0970*/  STS [R16+0x80], R7 ;  /* 0x0000800710007388 */ /* 0x000fe20000000800 */
[----:B------:R-:W-:-:S02]  /*0980*/  FSEL R19, R19, RZ, P1 ;  /* 0x000000ff13137208 */ /* 0x000fc40000800000 */
[----:B------:R-:W-:Y:S01]  /*0990*/  FSEL R20, R20, RZ, P0 ;  /* 0x000000ff14147208 */ /* 0x000fe20000000000 */
[----:B------:R-:W-:Y:S04]  /*09a0*/  STS [R18+0x100], R13 ;  /* 0x0001000d12007388 */ /* 0x000fe80000000800 */
[----:B------:R0:W-:Y:S04]  /*09b0*/  STS [R25+0x180], R14 ;  /* 0x0001800e19007388 */ /* 0x0001e80000000800 */
[----:B------:R1:W-:Y:S04]  /*09c0*/  STS [R15+0x40], R8 ;  /* 0x000040080f007388 */ /* 0x0003e80000000800 */
[----:B------:R-:W-:Y:S04]  /*09d0*/  STS [R16+0xc0], R17 ;  /* 0x0000c01110007388 */ /* 0x000fe80000000800 */
[----:B------:R-:W-:Y:S04]  /*09e0*/  STS [R18+0x140], R19 ;  /* 0x0001401312007388 */ /* 0x000fe80000000800 */
[----:B------:R-:W-:Y:S01]  /*09f0*/  STS [R25+0x1c0], R20 ;  /* 0x0001c01419007388 */ /* 0x000fe20000000800 */
[----:B------:R-:W-:-:S02]  /*0a00*/  SHF.R.U32.HI R9, RZ, 0x5, R3 ;  /* 0x00000005ff097819 */ /* 0x000fc40000011603 */
[----:B------:R-:W-:Y:S02]  /*0a10*/  LOP3.LUT R10, R3, 0x1fc, RZ, 0xc0, !PT ;  /* 0x000001fc030a7812 */ /* 0x000fe400078ec0ff */
[----:B------:R-:W-:-:S05]  /*0a20*/  SGXT.U32 R9, R9, 0x4 ;  /* 0x000000040909781a */ /* 0x000fca0000000000 */
[----:B------:R-:W-:-:S05]  /*0a30*/  IMAD.IADD R9, R10, 0x1, R9 ;  /* 0x000000010a097824 */ /* 0x000fca00078e0209 */
[----:B0-----:R-:W-:Y:S01]  /*0a40*/  LEA R14, R9, UR4, 0x2 ;  /* 0x00000004090e7c11 */ /* 0x001fe2000f8e10ff */
[----:B------:R-:W-:Y:S01]  /*0a50*/  BAR.SYNC.DEFER_BLOCKING 0x0 ;  /* 0x0000000000007b1d */ /* 0x000fe20000010000 */
[----:B------:R-:W-:-:S05]  /*0a60*/  LOP3.LUT R11, R2, R21, RZ, 0xfc, !PT ;  /* 0x00000015020b7212 */ /* 0x000fca00078efcff */
[----:B------:R-:W-:Y:S02]  /*0a70*/  IMAD.HI R12, R11, 0x2aaaaaab, RZ ;  /* 0x2aaaaaab0b0c7827 */ /* 0x000fe400078e02ff */
[----:B-1----:R-:W0:Y:S01]  /*0a80*/  LDC.64 R8, c[0x0][0x238] ;  /* 0x00008e00ff087b82 */ /* 0x002e220000000a00 */
[----:B------:R-:W-:Y:S04]  /*0a90*/  LDS R4, [R14] ;  /* 0x000000000e047984 */ /* 0x000fe80000000800 */
[----:B------:R-:W-:Y:S04]  /*0aa0*/  LDS R5, [R14+0x4] ;  /* 0x000004000e057984 */ /* 0x000fe80000000800 */
[----:B------:R-:W-:Y:S04]  /*0ab0*/  LDS R6, [R14+0x8] ;  /* 0x000008000e067984 */ /* 0x000fe80000000800 */
[----:B------:R-:W1:Y:S01]  /*0ac0*/  LDS R7, [R14+0xc] ;  /* 0x00000c000e077984 */ /* 0x000e620000000800 */
[----:B------:R-:W-:-:S04]  /*0ad0*/  SHF.R.U32.HI R13, RZ, 0x1f, R12 ;  /* 0x0000001fff0d7819 */ /* 0x000fc8000001160c */
[----:B------:R-:W-:Y:S02]  /*0ae0*/  LEA.HI.SX32 R12, R12, R13, 0x1a ;  /* 0x0000000d0c0c7211 */ /* 0x000fe400078fd2ff */
[----:B------:R-:W-:Y:S02]  /*0af0*/  ISETP.GE.AND P0, PT, R0, 0xc4, PT ;  /* 0x000000c40000780c */ /* 0x000fe40003f06270 */
[----:B------:R-:W-:Y:S01]  /*0b00*/  LOP3.LUT R21, R2, 0x10, R21, 0xfe, !PT ;  /* 0x0000001002157812 */ /* 0x000fe200078efe15 */
[----:B------:R-:W-:Y:S01]  /*0b10*/  IMAD R3, R12, -0x180, R11 ;  /* 0xfffffe800c037824 */ /* 0x000fe200078e020b */
[----:B------:R-:W-:Y:S02]  /*0b20*/  ISETP.LT.AND P1, PT, R11, 0x600, !P0 ;  /* 0x000006000b00780c */ /* 0x000fe40004721270 */
[----:B------:R-:W-:Y:S01]  /*0b30*/  ISETP.LT.AND P0, PT, R21, 0x600, !P0 ;  /* 0x000006001500780c */ /* 0x000fe20004701270 */
[----:B------:R-:W-:Y:S01]  /*0b40*/  IMAD R3, R3, 0xc4, R0 ;  /* 0x000000c403037824 */ /* 0x000fe200078e0200 */
[----:B------:R-:W-:-:S03]  /*0b50*/  LOP3.LUT R11, R10, 0x200, RZ, 0xfc, !PT ;  /* 0x000002000a0b7812 */ /* 0x000fc600078efcff */
[----:B------:R-:W-:Y:S01]  /*0b60*/  IMAD R3, R12, 0x63880, R3 ;  /* 0x000638800c037824 */ /* 0x000fe200078e0203 */
[----:B------:R-:W-:-:S03]  /*0b70*/  LEA.HI R11, R11, R10, RZ, 0x1b ;  /* 0x0000000a0b0b7211 */ /* 0x000fc600078fd8ff */
[----:B0-----:R-:W-:Y:S01]  /*0b80*/  IMAD.WIDE R2, R3, 0x4, R8 ;  /* 0x0000000403027825 */ /* 0x001fe200078e0208 */
[----:B------:R-:W-:-:S04]  /*0b90*/  LEA R11, R11, UR4, 0x2 ;  /* 0x000000040b0b7c11 */ /* 0x000fc8000f8e10ff */
[----:B-1----:R0:W-:Y:S02]  /*0ba0*/  @P1 STG.E.128 desc[UR6][R2.64], R4 ;  /* 0x0000000402001986 */ /* 0x0021e4000c101d06 */
[----:B0-----:R-:W-:Y:S05]  /*0bb0*/  @!P0 EXIT ;  /* 0x000000000000894d */ /* 0x001fea0003800000 */
[----:B0-----:R-:W-:Y:S01]  /*0bc0*/  LDS R4, [R11+0x800] ;  /* 0x000800000b047984 */ /* 0x001fe20000000800 */
[----:B------:R-:W-:-:S03]  /*0bd0*/  IMAD.HI R2, R21, 0x2aaaaaab, RZ ;  /* 0x2aaaaaab15027827 */ /* 0x000fc600078e02ff */
[----:B------:R-:W-:Y:S02]  /*0be0*/  LDS R5, [R11+0x804] ;  /* 0x000804000b057984 */ /* 0x000fe40000000800 */
[----:B------:R-:W-:Y:S02]  /*0bf0*/  SHF.R.U32.HI R3, RZ, 0x1f, R2 ;  /* 0x0000001fff037819 */ /* 0x000fe40000011602 */
[----:B------:R-:W-:Y:S02]  /*0c00*/  LDS R6, [R11+0x808] ;  /* 0x000808000b067984 */ /* 0x000fe40000000800 */
[----:B------:R-:W-:Y:S02]  /*0c10*/  LEA.HI.SX32 R2, R2, R3, 0x1a ;  /* 0x0000000302027211 */ /* 0x000fe400078fd2ff */
[----:B------:R-:W0:Y:S03]  /*0c20*/  LDS R7, [R11+0x80c] ;  /* 0x00080c000b077984 */ /* 0x000e260000000800 */
[----:B------:R-:W-:-:S04]  /*0c30*/  IMAD R21, R2, -0x180, R21 ;  /* 0xfffffe8002157824 */ /* 0x000fc800078e0215 */
[----:B------:R-:W-:-:S04]  /*0c40*/  IMAD R21, R21, 0xc4, R0 ;  /* 0x000000c415157824 */ /* 0x000fc800078e0200 */
[----:B------:R-:W-:-:S04]  /*0c50*/  IMAD R21, R2, 0x63880, R21 ;  /* 0x0006388002157824 */ /* 0x000fc800078e0215 */
[----:B------:R-:W-:-:S05]  /*0c60*/  IMAD.WIDE R8, R21, 0x4, R8 ;  /* 0x0000000415087825 */ /* 0x000fca00078e0208 */
[----:B0-----:R-:W-:Y:S01]  /*0c70*/  STG.E.128 desc[UR6][R8.64], R4 ;  /* 0x0000000408007986 */ /* 0x001fe2000c101d06 */
[----:B------:R-:W-:Y:S05]  /*0c80*/  EXIT ;  /* 0x000000000000794d */ /* 0x000fea0003800000 */
.L_x_0:
[----:B------:R-:W-:-:S00]  /*0c90*/  BRA `(.L_x_0) ;  /* 0xfffffffc00fc7947 */ /* 0x000fc0000383ffff */
[----:B------:R-:W-:-:S00]  /*0ca0*/  NOP ;  /* 0x0000000000007918 */ /* 0x000fc00000000000 */
        /* <DEDUP_REMOVED lines=13> */
.L_x_1:


//--------------------- .nv.global.init           --------------------------
	.section	.nv.global.init,"aw",@progbits
.nv.global.init:
	.type		_$_str,@object
	.size		_$_str,(_$_str_$_2 - _$_str)
_$_str:
        /*0000*/ 	.byte	0x5f, 0x5f, 0x43, 0x55, 0x44, 0x41, 0x5f, 0x46, 0x54, 0x5a, 0x00
	.type		_$_str_$_2,@object
	.size		_$_str_$_2,(.L_1 - _$_str_$_2)
_$_str_$_2:
        /*000b*/ 	.byte	0x5f, 0x5f, 0x43, 0x55, 0x44, 0x41, 0x5f, 0x50, 0x52, 0x45, 0x43, 0x5f, 0x53, 0x51, 0x52, 0x54
        /*001b*/ 	.byte	0x00
.L_1:


//--------------------- .nv.shared.triton_poi_fused__native_batch_norm_legit_no_training_relu_45 --------------------------
	.section	.nv.shared.triton_poi_fused__native_batch_norm_legit_no_training_relu_45,"aw",@nobits
	.sectionflags	@""
	.align	16
	.zero		1024


//--------------------- .nv.constant0.triton_poi_fused__native_batch_norm_legit_no_training_relu_45 --------------------------
	.section	.nv.constant0.triton_poi_fused__native_batch_norm_legit_no_training_relu_45,"a",@progbits
	.sectionflags	@""
	.align	4
.nv.constant0.triton_poi_fused__native_batch_norm_legit_no_training_relu_45:
	.zero		584
